//
// Generated by NVIDIA NVVM Compiler
//
// Compiler Build ID: CL-36424714
// Cuda compilation tools, release 13.0, V13.0.88
// Based on NVVM 20.0.0
//

.version 9.0
.target sm_100
.address_size 64

	// .globl	_Z26kernelSampleLayeredTextureyiPfi
.extern .func  (.param .b32 func_retval0) vprintf
(
	.param .b64 vprintf_param_0,
	.param .b64 vprintf_param_1
)
;
.global .align 1 .b8 $str[20] = {40, 37, 46, 50, 102, 44, 32, 37, 46, 50, 102, 44, 32, 37, 46, 50, 102, 41, 10};

.visible .entry _Z26kernelSampleLayeredTextureyiPfi(
	.param .u64 _Z26kernelSampleLayeredTextureyiPfi_param_0,
	.param .u32 _Z26kernelSampleLayeredTextureyiPfi_param_1,
	.param .u64 .ptr .align 1 _Z26kernelSampleLayeredTextureyiPfi_param_2,
	.param .u32 _Z26kernelSampleLayeredTextureyiPfi_param_3
)
{
	.local .align 8 .b8 	__local_depot0[24];
	.reg .b64 	%SP;
	.reg .b64 	%SPL;
	.reg .pred 	%p<15>;
	.reg .b32 	%r<42>;
	.reg .b32 	%f<16>;
	.reg .b64 	%rd<28>;
	.reg .b64 	%fd<22>;

	mov.u64 	%SPL, __local_depot0;
	cvta.local.u64 	%SP, %SPL;
	ld.param.u32 	%r13, [_Z26kernelSampleLayeredTextureyiPfi_param_1];
	ld.param.u64 	%rd3, [_Z26kernelSampleLayeredTextureyiPfi_param_2];
	ld.param.u32 	%r14, [_Z26kernelSampleLayeredTextureyiPfi_param_3];
	add.u64 	%rd4, %SP, 0;
	add.u64 	%rd1, %SPL, 0;
	setp.lt.s32 	%p1, %r14, 1;
	@%p1 bra 	$L__BB0_24;
	cvta.to.global.u64 	%rd5, %rd3;
	mov.u32 	%r1, %ntid.x;
	mov.u32 	%r2, %tid.x;
	add.s32 	%r16, %r13, -1;
	cvt.rn.f32.s32 	%f1, %r16;
	and.b32  	%r3, %r1, 3;
	and.b32  	%r4, %r1, 2044;
	mul.wide.u32 	%rd6, %r2, 4;
	add.s64 	%rd2, %rd5, %rd6;
	neg.s32 	%r5, %r2;
	mov.b32 	%r38, 0;
	mov.u64 	%rd19, $str;
$L__BB0_2:
	setp.lt.u32 	%p2, %r1, 4;
	mov.b32 	%r41, 0;
	@%p2 bra 	$L__BB0_13;
	mov.b32 	%r40, 0;
	mov.u32 	%r39, %r5;
$L__BB0_4:
	setp.ne.s32 	%p3, %r39, 0;
	@%p3 bra 	$L__BB0_6;
	ld.global.f32 	%f2, [%rd2];
	fma.rn.f32 	%f3, %f2, %f1, 0f3F000000;
	cvt.f64.f32 	%fd1, %f2;
	cvt.f64.f32 	%fd2, %f3;
	add.f64 	%fd3, %fd2, 0dBFE0000000000000;
	st.local.f64 	[%rd1], %fd1;
	st.local.f64 	[%rd1+8], %fd3;
	st.local.f64 	[%rd1+16], %fd2;
	cvta.global.u64 	%rd8, %rd19;
	{ // callseq 0, 0
	.param .b64 param0;
	st.param.b64 	[param0], %rd8;
	.param .b64 param1;
	st.param.b64 	[param1], %rd4;
	.param .b32 retval0;
	call.uni (retval0), 
	vprintf, 
	(
	param0, 
	param1
	);
	ld.param.b32 	%r19, [retval0];
	} // callseq 0
$L__BB0_6:
	bar.sync 	0;
	add.s32 	%r21, %r40, 1;
	setp.ne.s32 	%p4, %r2, %r21;
	@%p4 bra 	$L__BB0_8;
	ld.global.f32 	%f4, [%rd2];
	fma.rn.f32 	%f5, %f4, %f1, 0f3F000000;
	cvt.f64.f32 	%fd4, %f4;
	cvt.f64.f32 	%fd5, %f5;
	add.f64 	%fd6, %fd5, 0dBFE0000000000000;
	st.local.f64 	[%rd1], %fd4;
	st.local.f64 	[%rd1+8], %fd6;
	st.local.f64 	[%rd1+16], %fd5;
	cvta.global.u64 	%rd11, %rd19;
	{ // callseq 1, 0
	.param .b64 param0;
	st.param.b64 	[param0], %rd11;
	.param .b64 param1;
	st.param.b64 	[param1], %rd4;
	.param .b32 retval0;
	call.uni (retval0), 
	vprintf, 
	(
	param0, 
	param1
	);
	ld.param.b32 	%r22, [retval0];
	} // callseq 1
$L__BB0_8:
	bar.sync 	0;
	add.s32 	%r24, %r40, 2;
	setp.ne.s32 	%p5, %r2, %r24;
	@%p5 bra 	$L__BB0_10;
	ld.global.f32 	%f6, [%rd2];
	fma.rn.f32 	%f7, %f6, %f1, 0f3F000000;
	cvt.f64.f32 	%fd7, %f6;
	cvt.f64.f32 	%fd8, %f7;
	add.f64 	%fd9, %fd8, 0dBFE0000000000000;
	st.local.f64 	[%rd1], %fd7;
	st.local.f64 	[%rd1+8], %fd9;
	st.local.f64 	[%rd1+16], %fd8;
	cvta.global.u64 	%rd14, %rd19;
	{ // callseq 2, 0
	.param .b64 param0;
	st.param.b64 	[param0], %rd14;
	.param .b64 param1;
	st.param.b64 	[param1], %rd4;
	.param .b32 retval0;
	call.uni (retval0), 
	vprintf, 
	(
	param0, 
	param1
	);
	ld.param.b32 	%r25, [retval0];
	} // callseq 2
$L__BB0_10:
	bar.sync 	0;
	add.s32 	%r27, %r40, 3;
	setp.ne.s32 	%p6, %r2, %r27;
	@%p6 bra 	$L__BB0_12;
	ld.global.f32 	%f8, [%rd2];
	fma.rn.f32 	%f9, %f8, %f1, 0f3F000000;
	cvt.f64.f32 	%fd10, %f8;
	cvt.f64.f32 	%fd11, %f9;
	add.f64 	%fd12, %fd11, 0dBFE0000000000000;
	st.local.f64 	[%rd1], %fd10;
	st.local.f64 	[%rd1+8], %fd12;
	st.local.f64 	[%rd1+16], %fd11;
	cvta.global.u64 	%rd17, %rd19;
	{ // callseq 3, 0
	.param .b64 param0;
	st.param.b64 	[param0], %rd17;
	.param .b64 param1;
	st.param.b64 	[param1], %rd4;
	.param .b32 retval0;
	call.uni (retval0), 
	vprintf, 
	(
	param0, 
	param1
	);
	ld.param.b32 	%r28, [retval0];
	} // callseq 3
$L__BB0_12:
	bar.sync 	0;
	add.s32 	%r40, %r40, 4;
	add.s32 	%r39, %r39, 4;
	setp.ne.s32 	%p7, %r40, %r4;
	mov.u32 	%r41, %r4;
	@%p7 bra 	$L__BB0_4;
$L__BB0_13:
	setp.eq.s32 	%p8, %r3, 0;
	@%p8 bra 	$L__BB0_23;
	setp.ne.s32 	%p9, %r2, %r41;
	@%p9 bra 	$L__BB0_16;
	ld.global.f32 	%f10, [%rd2];
	fma.rn.f32 	%f11, %f10, %f1, 0f3F000000;
	cvt.f64.f32 	%fd13, %f10;
	cvt.f64.f32 	%fd14, %f11;
	add.f64 	%fd15, %fd14, 0dBFE0000000000000;
	st.local.f64 	[%rd1], %fd13;
	st.local.f64 	[%rd1+8], %fd15;
	st.local.f64 	[%rd1+16], %fd14;
	cvta.global.u64 	%rd20, %rd19;
	{ // callseq 4, 0
	.param .b64 param0;
	st.param.b64 	[param0], %rd20;
	.param .b64 param1;
	st.param.b64 	[param1], %rd4;
	.param .b32 retval0;
	call.uni (retval0), 
	vprintf, 
	(
	param0, 
	param1
	);
	ld.param.b32 	%r30, [retval0];
	} // callseq 4
$L__BB0_16:
	setp.eq.s32 	%p10, %r3, 1;
	bar.sync 	0;
	@%p10 bra 	$L__BB0_23;
	add.s32 	%r32, %r41, 1;
	setp.ne.s32 	%p11, %r2, %r32;
	@%p11 bra 	$L__BB0_19;
	ld.global.f32 	%f12, [%rd2];
	fma.rn.f32 	%f13, %f12, %f1, 0f3F000000;
	cvt.f64.f32 	%fd16, %f12;
	cvt.f64.f32 	%fd17, %f13;
	add.f64 	%fd18, %fd17, 0dBFE0000000000000;
	st.local.f64 	[%rd1], %fd16;
	st.local.f64 	[%rd1+8], %fd18;
	st.local.f64 	[%rd1+16], %fd17;
	cvta.global.u64 	%rd23, %rd19;
	{ // callseq 5, 0
	.param .b64 param0;
	st.param.b64 	[param0], %rd23;
	.param .b64 param1;
	st.param.b64 	[param1], %rd4;
	.param .b32 retval0;
	call.uni (retval0), 
	vprintf, 
	(
	param0, 
	param1
	);
	ld.param.b32 	%r33, [retval0];
	} // callseq 5
$L__BB0_19:
	setp.eq.s32 	%p12, %r3, 2;
	bar.sync 	0;
	@%p12 bra 	$L__BB0_23;
	add.s32 	%r35, %r41, 2;
	setp.ne.s32 	%p13, %r2, %r35;
	@%p13 bra 	$L__BB0_22;
	ld.global.f32 	%f14, [%rd2];
	fma.rn.f32 	%f15, %f14, %f1, 0f3F000000;
	cvt.f64.f32 	%fd19, %f14;
	cvt.f64.f32 	%fd20, %f15;
	add.f64 	%fd21, %fd20, 0dBFE0000000000000;
	st.local.f64 	[%rd1], %fd19;
	st.local.f64 	[%rd1+8], %fd21;
	st.local.f64 	[%rd1+16], %fd20;
	cvta.global.u64 	%rd26, %rd19;
	{ // callseq 6, 0
	.param .b64 param0;
	st.param.b64 	[param0], %rd26;
	.param .b64 param1;
	st.param.b64 	[param1], %rd4;
	.param .b32 retval0;
	call.uni (retval0), 
	vprintf, 
	(
	param0, 
	param1
	);
	ld.param.b32 	%r36, [retval0];
	} // callseq 6
$L__BB0_22:
	bar.sync 	0;
$L__BB0_23:
	add.s32 	%r38, %r38, 1;
	setp.ne.s32 	%p14, %r38, %r14;
	@%p14 bra 	$L__BB0_2;
$L__BB0_24:
	ret;

}


// ===== COMPILED SASS (sm_100) =====

	.target	sm_100

	.elftype	@"ET_EXEC"


//--------------------- .note.nv.tkinfo           --------------------------
	.section	.note.nv.tkinfo,"",@"SHT_NOTE"
	.sectionflags	@"SHF_NOTE_NV_TKINFO"
	.tkinfo
        /*0018*/ 	.word	0x00000002
        /*0030*/ 	.string	""
        /*0030*/ 	.string	"ptxas"
        /*0030*/ 	.string	"Cuda compilation tools, release 13.0, V13.0.88"
        /*0030*/ 	.string	"Build cuda_13.0.r13.0/compiler.36424714_0"
        /*0030*/ 	.string	"-arch sm_100 -m 64 "



//--------------------- .note.nv.cuinfo           --------------------------
	.section	.note.nv.cuinfo,"",@"SHT_NOTE"
	.sectionflags	@"SHF_NOTE_NV_CUINFO"
        /*0018*/ 	.short	0x0002
        /*001a*/ 	.short	0x0064
        /*001c*/ 	.short	0x0082
	.zero		2


//--------------------- .nv.info                  --------------------------
	.section	.nv.info,"",@"SHT_CUDA_INFO"
	.align	4


	//----- nvinfo : EIATTR_REGCOUNT
	.align		4
        /*0000*/ 	.byte	0x04, 0x2f
        /*0002*/ 	.short	(.L_2 - .L_1)
	.align		4
.L_1:
        /*0004*/ 	.word	index@(_Z26kernelSampleLayeredTextureyiPfi)
        /*0008*/ 	.word	0x0000001d


	//----- nvinfo : EIATTR_FRAME_SIZE
	.align		4
.L_2:
        /*000c*/ 	.byte	0x04, 0x11
        /*000e*/ 	.short	(.L_4 - .L_3)
	.align		4
.L_3:
        /*0010*/ 	.word	index@(_Z26kernelSampleLayeredTextureyiPfi)
        /*0014*/ 	.word	0x00000018


	//----- nvinfo : EIATTR_MIN_STACK_SIZE
	.align		4
.L_4:
        /*0018*/ 	.byte	0x04, 0x12
        /*001a*/ 	.short	(.L_6 - .L_5)
	.align		4
.L_5:
        /*001c*/ 	.word	index@(_Z26kernelSampleLayeredTextureyiPfi)
        /*0020*/ 	.word	0x00000018
.L_6:


//--------------------- .nv.compat                --------------------------
	.section	.nv.compat,"",@"SHT_CUDA_COMPAT_INFO"
	.align	4
        /*0000*/ 	.byte	0x02, 0x09, 0x00, 0x00, 0x02, 0x02, 0x01, 0x00, 0x02, 0x05, 0x05, 0x00, 0x03, 0x07, 0x01, 0x01
        /*0010*/ 	.byte	0x02, 0x03, 0x00, 0x00, 0x02, 0x06, 0x01, 0x00, 0x04, 0x0b, 0x08, 0x00, 0x01, 0x00, 0x00, 0x00
        /*0020*/ 	.byte	0x00, 0x00, 0x00, 0x00


//--------------------- .nv.info._Z26kernelSampleLayeredTextureyiPfi --------------------------
	.section	.nv.info._Z26kernelSampleLayeredTextureyiPfi,"",@"SHT_CUDA_INFO"
	.sectionflags	@""
	.align	4


	//----- nvinfo : EIATTR_CUDA_API_VERSION
	.align		4
        /*0000*/ 	.byte	0x04, 0x37
        /*0002*/ 	.short	(.L_8 - .L_7)
.L_7:
        /*0004*/ 	.word	0x00000082


	//----- nvinfo : EIATTR_KPARAM_INFO
	.align		4
.L_8:
        /*0008*/ 	.byte	0x04, 0x17
        /*000a*/ 	.short	(.L_10 - .L_9)
.L_9:
        /*000c*/ 	.word	0x00000000
        /*0010*/ 	.short	0x0003
        /*0012*/ 	.short	0x0018
        /*0014*/ 	.byte	0x00, 0xf0, 0x11, 0x00


	//----- nvinfo : EIATTR_KPARAM_INFO
	.align		4
.L_10:
        /*0018*/ 	.byte	0x04, 0x17
        /*001a*/ 	.short	(.L_12 - .L_11)
.L_11:
        /*001c*/ 	.word	0x00000000
        /*0020*/ 	.short	0x0002
        /*0022*/ 	.short	0x0010
        /*0024*/ 	.byte	0x00, 0xf5, 0x21, 0x00


	//----- nvinfo : EIATTR_KPARAM_INFO
	.align		4
.L_12:
        /*0028*/ 	.byte	0x04, 0x17
        /*002a*/ 	.short	(.L_14 - .L_13)
.L_13:
        /*002c*/ 	.word	0x00000000
        /*0030*/ 	.short	0x0001
        /*0032*/ 	.short	0x0008
        /*0034*/ 	.byte	0x00, 0xf0, 0x11, 0x00


	//----- nvinfo : EIATTR_KPARAM_INFO
	.align		4
.L_14:
        /*0038*/ 	.byte	0x04, 0x17
        /*003a*/ 	.short	(.L_16 - .L_15)
.L_15:
        /*003c*/ 	.word	0x00000000
        /*0040*/ 	.short	0x0000
        /*0042*/ 	.short	0x0000
        /*0044*/ 	.byte	0x00, 0xf0, 0x21, 0x00


	//----- nvinfo : EIATTR_SPARSE_MMA_MASK
	.align		4
.L_16:
        /*0048*/ 	.byte	0x03, 0x50
        /*004a*/ 	.short	0x0000


	//----- nvinfo : EIATTR_MAXREG_COUNT
	.align		4
        /*004c*/ 	.byte	0x03, 0x1b
        /*004e*/ 	.short	0x00ff


	//----- nvinfo : EIATTR_NUM_BARRIERS
	.align		4
        /*0050*/ 	.byte	0x02, 0x4c
        /*0052*/ 	.byte	0x01
	.zero		1


	//----- nvinfo : EIATTR_EXTERNS
	.align		4
        /*0054*/ 	.byte	0x04, 0x0f
        /*0056*/ 	.short	(.L_18 - .L_17)


	//   ....[0]....
	.align		4
.L_17:
        /*0058*/ 	.word	index@(vprintf)


	//----- nvinfo : EIATTR_MERCURY_ISA_VERSION
	.align		4
.L_18:
        /*005c*/ 	.byte	0x03, 0x5f
        /*005e*/ 	.short	0x0101


	//----- nvinfo : EIATTR_VRC_CTA_INIT_COUNT
	.align		4
        /*0060*/ 	.byte	0x02, 0x4a
	.zero		1
	.zero		1


	//----- nvinfo : EIATTR_SYSCALL_OFFSETS
	.align		4
        /*0064*/ 	.byte	0x04, 0x46
        /*0066*/ 	.short	(.L_20 - .L_19)


	//   ....[0]....
.L_19:
        /*0068*/ 	.word	0x000002d0


	//   ....[1]....
        /*006c*/ 	.word	0x00000430


	//   ....[2]....
        /*0070*/ 	.word	0x00000590


	//   ....[3]....
        /*0074*/ 	.word	0x000006f0


	//   ....[4]....
        /*0078*/ 	.word	0x000008c0


	//   ....[5]....
        /*007c*/ 	.word	0x00000a40


	//   ....[6]....
        /*0080*/ 	.word	0x00000bc0


	//----- nvinfo : EIATTR_EXIT_INSTR_OFFSETS
	.align		4
.L_20:
        /*0084*/ 	.byte	0x04, 0x1c
        /*0086*/ 	.short	(.L_22 - .L_21)


	//   ....[0]....
.L_21:
        /*0088*/ 	.word	0x00000060


	//   ....[1]....
        /*008c*/ 	.word	0x00000c10


	//----- nvinfo : EIATTR_CRS_STACK_SIZE
	.align		4
.L_22:
        /*0090*/ 	.byte	0x04, 0x1e
        /*0092*/ 	.short	(.L_24 - .L_23)
.L_23:
        /*0094*/ 	.word	0x00000000


	//----- nvinfo : EIATTR_CBANK_PARAM_SIZE
	.align		4
.L_24:
        /*0098*/ 	.byte	0x03, 0x19
        /*009a*/ 	.short	0x001c


	//----- nvinfo : EIATTR_PARAM_CBANK
	.align		4
        /*009c*/ 	.byte	0x04, 0x0a
        /*009e*/ 	.short	(.L_26 - .L_25)
	.align		4
.L_25:
        /*00a0*/ 	.word	index@(.nv.constant0._Z26kernelSampleLayeredTextureyiPfi)
        /*00a4*/ 	.short	0x0380
        /*00a6*/ 	.short	0x001c


	//----- nvinfo : EIATTR_SW_WAR
	.align		4
.L_26:
        /*00a8*/ 	.byte	0x04, 0x36
        /*00aa*/ 	.short	(.L_28 - .L_27)
.L_27:
        /*00ac*/ 	.word	0x00000008
.L_28:


//--------------------- .nv.callgraph             --------------------------
	.section	.nv.callgraph,"",@"SHT_CUDA_CALLGRAPH"
	.align	4
	.sectionentsize	8
	.align		4
        /*0000*/ 	.word	0x00000000
	.align		4
        /*0004*/ 	.word	0xffffffff
	.align		4
        /*0008*/ 	.word	index@(_Z26kernelSampleLayeredTextureyiPfi)
	.align		4
        /*000c*/ 	.word	index@(vprintf)
	.align		4
        /*0010*/ 	.word	0x00000000
	.align		4
        /*0014*/ 	.word	0xfffffffe
	.align		4
        /*0018*/ 	.word	0x00000000
	.align		4
        /*001c*/ 	.word	0xfffffffd
	.align		4
        /*0020*/ 	.word	0x00000000
	.align		4
        /*0024*/ 	.word	0xfffffffc


//--------------------- .nv.constant4             --------------------------
	.section	.nv.constant4,"a",@progbits
	.align	8
	.align		8
.nv.constant4:
        /*0000*/ 	.dword	vprintf
	.align		8
        /*0008*/ 	.dword	$str


//--------------------- .text._Z26kernelSampleLayeredTextureyiPfi --------------------------
	.section	.text._Z26kernelSampleLayeredTextureyiPfi,"ax",@progbits
	.align	128
        .global         _Z26kernelSampleLayeredTextureyiPfi
        .type           _Z26kernelSampleLayeredTextureyiPfi,@function
        .size           _Z26kernelSampleLayeredTextureyiPfi,(.L_x_12 - _Z26kernelSampleLayeredTextureyiPfi)
        .other          _Z26kernelSampleLayeredTextureyiPfi,@"STO_CUDA_ENTRY STV_DEFAULT"
_Z26kernelSampleLayeredTextureyiPfi:
.text._Z26kernelSampleLayeredTextureyiPfi:
[----:B------:R-:W0:Y:S08]  /*0000*/  LDC R1, c[0x0][0x37c] ;  /* 0x0000df00ff017b82 */ /* 0x000e300000000800 */
[----:B------:R-:W1:Y:S01]  /*0010*/  LDC R0, c[0x0][0x398] ;  /* 0x0000e600ff007b82 */ /* 0x000e620000000800 */
[----:B------:R-:W2:Y:S01]  /*0020*/  LDCU UR4, c[0x0][0x2f8] ;  /* 0x00005f00ff0477ac */ /* 0x000ea20008000800 */
[----:B0-----:R-:W-:-:S05]  /*0030*/  VIADD R1, R1, 0xffffffe8 ;  /* 0xffffffe801017836 */ /* 0x001fca0000000000 */
[----:B--2---:R-:W-:Y:S02]  /*0040*/  IADD3 R19, P1, PT, R1, UR4, RZ ;  /* 0x0000000401137c10 */ /* 0x004fe4000ff3e0ff */
[----:B-1----:R-:W-:-:S13]  /*0050*/  ISETP.GE.AND P0, PT, R0, 0x1, PT ;  /* 0x000000010000780c */ /* 0x002fda0003f06270 */
[----:B------:R-:W-:Y:S05]  /*0060*/  @!P0 EXIT ;  /* 0x000000000000894d */ /* 0x000fea0003800000 */
[----:B------:R-:W0:Y:S01]  /*0070*/  S2R R26, SR_TID.X ;  /* 0x00000000001a7919 */ /* 0x000e220000002100 */
[----:B------:R-:W0:Y:S01]  /*0080*/  LDC.64 R16, c[0x0][0x390] ;  /* 0x0000e400ff107b82 */ /* 0x000e220000000a00 */
[----:B------:R-:W1:Y:S01]  /*0090*/  LDCU UR4, c[0x0][0x388] ;  /* 0x00007100ff0477ac */ /* 0x000e620008000800 */
[----:B------:R-:W2:Y:S06]  /*00a0*/  LDCU UR5, c[0x0][0x2fc] ;  /* 0x00005f80ff0577ac */ /* 0x000eac0008000800 */
[----:B------:R-:W3:Y:S01]  /*00b0*/  LDC R25, c[0x0][0x360] ;  /* 0x0000d800ff197b82 */ /* 0x000ee20000000800 */
[----:B------:R-:W4:Y:S01]  /*00c0*/  LDCU.64 UR36, c[0x0][0x358] ;  /* 0x00006b00ff2477ac */ /* 0x000f220008000a00 */
[----:B------:R-:W-:Y:S01]  /*00d0*/  UMOV UR38, URZ ;  /* 0x000000ff00267c82 */ /* 0x000fe20008000000 */
[----:B-1----:R-:W-:Y:S01]  /*00e0*/  UIADD3 UR4, UPT, UPT, UR4, -0x1, URZ ;  /* 0xffffffff04047890 */ /* 0x002fe2000fffe0ff */
[----:B--2---:R-:W-:-:S05]  /*00f0*/  IMAD.X R18, RZ, RZ, UR5, P1 ;  /* 0x00000005ff127e24 */ /* 0x004fca00088e06ff */
[----:B------:R-:W-:Y:S01]  /*0100*/  I2FP.F32.S32 R24, UR4 ;  /* 0x0000000400187c45 */ /* 0x000fe20008201400 */
[----:B0---4-:R-:W-:-:S07]  /*0110*/  IMAD.WIDE.U32 R16, R26, 0x4, R16 ;  /* 0x000000041a107825 */ /* 0x011fce00078e0010 */
.L_x_10:
[----:B------:R-:W0:Y:S01]  /*0120*/  LDCU UR4, c[0x0][0x398] ;  /* 0x00007300ff0477ac */ /* 0x000e220008000800 */
[----:B---3--:R-:W-:Y:S01]  /*0130*/  ISETP.GE.U32.AND P0, PT, R25, 0x4, PT ;  /* 0x000000041900780c */ /* 0x008fe20003f06070 */
[----:B------:R-:W-:Y:S01]  /*0140*/  IMAD.MOV.U32 R23, RZ, RZ, RZ ;  /* 0x000000ffff177224 */ /* 0x000fe200078e00ff */
[----:B------:R-:W-:-:S04]  /*0150*/  UIADD3 UR38, UPT, UPT, UR38, 0x1, URZ ;  /* 0x0000000126267890 */ /* 0x000fc8000fffe0ff */
[----:B0-----:R-:W-:-:S04]  /*0160*/  UISETP.NE.AND UP0, UPT, UR38, UR4, UPT ;  /* 0x000000042600728c */ /* 0x001fc8000bf05270 */
[----:B------:R-:W-:-:S03]  /*0170*/  UP2UR UR40, UPR, URZ, 0x1 ;  /* 0x00000001ff287883 */ /* 0x000fc60008000000 */
[----:B------:R-:W-:Y:S09]  /*0180*/  @!P0 BRA `(.L_x_0) ;  /* 0x0000000400788947 */ /* 0x000ff20003800000 */
[----:B------:R-:W-:Y:S01]  /*0190*/  IMAD.MOV R22, RZ, RZ, -R26 ;  /* 0x000000ffff167224 */ /* 0x000fe200078e0a1a */
[----:B------:R-:W-:-:S06]  /*01a0*/  UMOV UR39, URZ ;  /* 0x000000ff00277c82 */ /* 0x000fcc0008000000 */
.L_x_5:
[----:B------:R-:W-:-:S13]  /*01b0*/  ISETP.NE.AND P0, PT, R22, RZ, PT ;  /* 0x000000ff1600720c */ /* 0x000fda0003f05270 */
[----:B------:R-:W-:Y:S05]  /*01c0*/  @P0 BRA `(.L_x_1) ;  /* 0x0000000000440947 */ /* 0x000fea0003800000 */
[----:B------:R-:W2:Y:S01]  /*01d0*/  LDG.E R7, desc[UR36][R16.64] ;  /* 0x0000002410077981 */ /* 0x000ea2000c1e1900 */
[----:B------:R-:W-:Y:S01]  /*01e0*/  MOV R2, 0x0 ;  /* 0x0000000000027802 */ /* 0x000fe20000000f00 */
[----:B------:R-:W0:Y:S01]  /*01f0*/  LDCU.64 UR4, c[0x4][0x8] ;  /* 0x01000100ff0477ac */ /* 0x000e220008000a00 */
[----:B------:R-:W-:-:S04]  /*0200*/  IMAD.MOV.U32 R6, RZ, RZ, R19 ;  /* 0x000000ffff067224 */ /* 0x000fc800078e0013 */
[----:B------:R-:W1:Y:S01]  /*0210*/  LDC.64 R2, c[0x4][R2] ;  /* 0x0100000002027b82 */ /* 0x000e620000000a00 */
[----:B0-----:R-:W-:Y:S01]  /*0220*/  IMAD.U32 R4, RZ, RZ, UR4 ;  /* 0x00000004ff047e24 */ /* 0x001fe2000f8e00ff */
[----:B------:R-:W-:Y:S01]  /*0230*/  MOV R5, UR5 ;  /* 0x0000000500057c02 */ /* 0x000fe20008000f00 */
[----:B--2---:R-:W-:Y:S01]  /*0240*/  FFMA R0, R24, R7, 0.5 ;  /* 0x3f00000018007423 */ /* 0x004fe20000000007 */
[----:B------:R0:W2:Y:S08]  /*0250*/  F2F.F64.F32 R8, R7 ;  /* 0x0000000700087310 */ /* 0x0000b00000201800 */
[----:B------:R-:W3:Y:S01]  /*0260*/  F2F.F64.F32 R10, R0 ;  /* 0x00000000000a7310 */ /* 0x000ee20000201800 */
[----:B0-----:R-:W-:Y:S01]  /*0270*/  IMAD.MOV.U32 R7, RZ, RZ, R18 ;  /* 0x000000ffff077224 */ /* 0x001fe200078e0012 */
[----:B--2---:R0:W-:Y:S01]  /*0280*/  STL.64 [R1], R8 ;  /* 0x0000000801007387 */ /* 0x0041e20000100a00 */
[----:B---3--:R-:W-:-:S03]  /*0290*/  DADD R12, R10, -0.5 ;  /* 0xbfe000000a0c7429 */ /* 0x008fc60000000000 */
[----:B------:R0:W-:Y:S04]  /*02a0*/  STL.64 [R1+0x10], R10 ;  /* 0x0000100a01007387 */ /* 0x0001e80000100a00 */
[----:B-1----:R0:W-:Y:S04]  /*02b0*/  STL.64 [R1+0x8], R12 ;  /* 0x0000080c01007387 */ /* 0x0021e80000100a00 */
[----:B------:R-:W-:-:S07]  /*02c0*/  LEPC R20, `(.L_x_1) ;  /* 0x000000001014794e */ /* 0x000fce0000000000 */
[----:B0-----:R-:W-:Y:S05]  /*02d0*/  CALL.ABS.NOINC R2 ;  /* 0x0000000002007343 */ /* 0x001fea0003c00000 */
.L_x_1:
[----:B------:R-:W-:Y:S05]  /*02e0*/  WARPSYNC.ALL ;  /* 0x0000000000007948 */ /* 0x000fea0003800000 */
[----:B------:R-:W-:Y:S01]  /*02f0*/  UIADD3 UR4, UPT, UPT, UR39, 0x1, URZ ;  /* 0x0000000127047890 */ /* 0x000fe2000fffe0ff */
[----:B------:R-:W-:Y:S05]  /*0300*/  BAR.SYNC.DEFER_BLOCKING 0x0 ;  /* 0x0000000000007b1d */ /* 0x000fea0000010000 */
[----:B------:R-:W-:-:S13]  /*0310*/  ISETP.NE.AND P0, PT, R26, UR4, PT ;  /* 0x000000041a007c0c */ /* 0x000fda000bf05270 */
[----:B------:R-:W-:Y:S05]  /*0320*/  @P0 BRA `(.L_x_2) ;  /* 0x0000000000440947 */ /* 0x000fea0003800000 */
[----:B------:R-:W2:Y:S01]  /*0330*/  LDG.E R7, desc[UR36][R16.64] ;  /* 0x0000002410077981 */ /* 0x000ea2000c1e1900 */
[----:B------:R-:W-:Y:S01]  /*0340*/  MOV R2, 0x0 ;  /* 0x0000000000027802 */ /* 0x000fe20000000f00 */
[----:B------:R-:W0:Y:S01]  /*0350*/  LDCU.64 UR4, c[0x4][0x8] ;  /* 0x01000100ff0477ac */ /* 0x000e220008000a00 */
[----:B------:R-:W-:-:S04]  /*0360*/  MOV R6, R19 ;  /* 0x0000001300067202 */ /* 0x000fc80000000f00 */
[----:B------:R-:W1:Y:S01]  /*0370*/  LDC.64 R2, c[0x4][R2] ;  /* 0x0100000002027b82 */ /* 0x000e620000000a00 */
[----:B0-----:R-:W-:Y:S02]  /*0380*/  IMAD.U32 R4, RZ, RZ, UR4 ;  /* 0x00000004ff047e24 */ /* 0x001fe4000f8e00ff */
[----:B------:R-:W-:Y:S02]  /*0390*/  IMAD.U32 R5, RZ, RZ, UR5 ;  /* 0x00000005ff057e24 */ /* 0x000fe4000f8e00ff */
        /* <DEDUP_REMOVED lines=10> */
.L_x_2:
        /* <DEDUP_REMOVED lines=8> */
[----:B------:R-:W-:-:S04]  /*04c0*/  IMAD.MOV.U32 R6, RZ, RZ, R19 ;  /* 0x000000ffff067224 */ /* 0x000fc800078e0013 */
[----:B------:R-:W1:Y:S01]  /*04d0*/  LDC.64 R2, c[0x4][R2] ;  /* 0x0100000002027b82 */ /* 0x000e620000000a00 */
[----:B0-----:R-:W-:Y:S02]  /*04e0*/  IMAD.U32 R4, RZ, RZ, UR4 ;  /* 0x00000004ff047e24 */ /* 0x001fe4000f8e00ff */
[----:B------:R-:W-:Y:S02]  /*04f0*/  IMAD.U32 R5, RZ, RZ, UR5 ;  /* 0x00000005ff057e24 */ /* 0x000fe4000f8e00ff */
[----:B--2---:R-:W-:Y:S01]  /*0500*/  FFMA R0, R24, R7, 0.5 ;  /* 0x3f00000018007423 */ /* 0x004fe20000000007 */
[----:B------:R0:W2:Y:S08]  /*0510*/  F2F.F64.F32 R8, R7 ;  /* 0x0000000700087310 */ /* 0x0000b00000201800 */
[----:B------:R-:W3:Y:S01]  /*0520*/  F2F.F64.F32 R10, R0 ;  /* 0x00000000000a7310 */ /* 0x000ee20000201800 */
[----:B0-----:R-:W-:Y:S01]  /*0530*/  MOV R7, R18 ;  /* 0x0000001200077202 */ /* 0x001fe20000000f00 */
[----:B--2---:R0:W-:Y:S01]  /*0540*/  STL.64 [R1], R8 ;  /* 0x0000000801007387 */ /* 0x0041e20000100a00 */
[----:B---3--:R-:W-:-:S03]  /*0550*/  DADD R12, R10, -0.5 ;  /* 0xbfe000000a0c7429 */ /* 0x008fc60000000000 */
[----:B------:R0:W-:Y:S04]  /*0560*/  STL.64 [R1+0x10], R10 ;  /* 0x0000100a01007387 */ /* 0x0001e80000100a00 */
[----:B-1----:R0:W-:Y:S04]  /*0570*/  STL.64 [R1+0x8], R12 ;  /* 0x0000080c01007387 */ /* 0x0021e80000100a00 */
[----:B------:R-:W-:-:S07]  /*0580*/  LEPC R20, `(.L_x_3) ;  /* 0x000000001014794e */ /* 0x000fce0000000000 */
[----:B0-----:R-:W-:Y:S05]  /*0590*/  CALL.ABS.NOINC R2 ;  /* 0x0000000002007343 */ /* 0x001fea0003c00000 */
.L_x_3:
        /* <DEDUP_REMOVED lines=22> */
.L_x_4:
[----:B------:R-:W-:Y:S05]  /*0700*/  WARPSYNC.ALL ;  /* 0x0000000000007948 */ /* 0x000fea0003800000 */
[----:B------:R-:W-:Y:S01]  /*0710*/  LOP3.LUT R23, R25, 0x7fc, RZ, 0xc0, !PT ;  /* 0x000007fc19177812 */ /* 0x000fe200078ec0ff */
[----:B------:R-:W-:Y:S01]  /*0720*/  UIADD3 UR39, UPT, UPT, UR39, 0x4, URZ ;  /* 0x0000000427277890 */ /* 0x000fe2000fffe0ff */
[----:B------:R-:W-:Y:S01]  /*0730*/  BAR.SYNC.DEFER_BLOCKING 0x0 ;  /* 0x0000000000007b1d */ /* 0x000fe20000010000 */
[----:B------:R-:W-:-:S04]  /*0740*/  IADD3 R22, PT, PT, R22, 0x4, RZ ;  /* 0x0000000416167810 */ /* 0x000fc80007ffe0ff */
[----:B------:R-:W-:-:S13]  /*0750*/  ISETP.NE.AND P0, PT, R23, UR39, PT ;  /* 0x0000002717007c0c */ /* 0x000fda000bf05270 */
[----:B------:R-:W-:Y:S05]  /*0760*/  @P0 BRA `(.L_x_5) ;  /* 0xfffffff800900947 */ /* 0x000fea000383ffff */
.L_x_0:
[----:B------:R-:W-:-:S04]  /*0770*/  LOP3.LUT R22, R25, 0x3, RZ, 0xc0, !PT ;  /* 0x0000000319167812 */ /* 0x000fc800078ec0ff */
[----:B------:R-:W-:-:S13]  /*0780*/  ISETP.NE.AND P0, PT, R22, RZ, PT ;  /* 0x000000ff1600720c */ /* 0x000fda0003f05270 */
[----:B------:R-:W-:Y:S05]  /*0790*/  @!P0 BRA `(.L_x_6) ;  /* 0x0000000400148947 */ /* 0x000fea0003800000 */
[----:B------:R-:W-:-:S13]  /*07a0*/  ISETP.NE.AND P0, PT, R26, R23, PT ;  /* 0x000000171a00720c */ /* 0x000fda0003f05270 */
        /* <DEDUP_REMOVED lines=18> */
.L_x_7:
[----:B------:R-:W-:Y:S01]  /*08d0*/  ISETP.NE.AND P0, PT, R22, 0x1, PT ;  /* 0x000000011600780c */ /* 0x000fe20003f05270 */
[----:B------:R-:W-:Y:S05]  /*08e0*/  WARPSYNC.ALL ;  /* 0x0000000000007948 */ /* 0x000fea0003800000 */
[----:B------:R-:W-:Y:S07]  /*08f0*/  BAR.SYNC.DEFER_BLOCKING 0x0 ;  /* 0x0000000000007b1d */ /* 0x000fee0000010000 */
[----:B------:R-:W-:Y:S05]  /*0900*/  @!P0 BRA `(.L_x_6) ;  /* 0x0000000000b88947 */ /* 0x000fea0003800000 */
[----:B------:R-:W-:-:S05]  /*0910*/  VIADD R3, R23, 0x1 ;  /* 0x0000000117037836 */ /* 0x000fca0000000000 */
[----:B------:R-:W-:-:S13]  /*0920*/  ISETP.NE.AND P0, PT, R26, R3, PT ;  /* 0x000000031a00720c */ /* 0x000fda0003f05270 */
        /* <DEDUP_REMOVED lines=18> */
.L_x_8:
        /* <DEDUP_REMOVED lines=10> */
[----:B------:R-:W-:Y:S02]  /*0af0*/  IMAD.MOV.U32 R6, RZ, RZ, R19 ;  /* 0x000000ffff067224 */ /* 0x000fe400078e0013 */
[----:B------:R-:W-:Y:S02]  /*0b00*/  IMAD.MOV.U32 R7, RZ, RZ, R18 ;  /* 0x000000ffff077224 */ /* 0x000fe400078e0012 */
[----:B------:R-:W1:Y:S01]  /*0b10*/  LDC.64 R12, c[0x4][R12] ;  /* 0x010000000c0c7b82 */ /* 0x000e620000000a00 */
[----:B0-----:R-:W-:Y:S01]  /*0b20*/  IMAD.U32 R4, RZ, RZ, UR4 ;  /* 0x00000004ff047e24 */ /* 0x001fe2000f8e00ff */
[----:B------:R-:W-:Y:S01]  /*0b30*/  MOV R5, UR5 ;  /* 0x0000000500057c02 */ /* 0x000fe20008000f00 */
[----:B--2---:R-:W-:-:S02]  /*0b40*/  FFMA R0, R24, R3, 0.5 ;  /* 0x3f00000018007423 */ /* 0x004fc40000000003 */
[----:B------:R-:W0:Y:S08]  /*0b50*/  F2F.F64.F32 R2, R3 ;  /* 0x0000000300027310 */ /* 0x000e300000201800 */
[----:B------:R-:W2:Y:S01]  /*0b60*/  F2F.F64.F32 R8, R0 ;  /* 0x0000000000087310 */ /* 0x000ea20000201800 */
[----:B0-----:R0:W-:Y:S01]  /*0b70*/  STL.64 [R1], R2 ;  /* 0x0000000201007387 */ /* 0x0011e20000100a00 */
[----:B--2---:R-:W-:-:S03]  /*0b80*/  DADD R10, R8, -0.5 ;  /* 0xbfe00000080a7429 */ /* 0x004fc60000000000 */
[----:B------:R0:W-:Y:S04]  /*0b90*/  STL.64 [R1+0x10], R8 ;  /* 0x0000100801007387 */ /* 0x0001e80000100a00 */
[----:B-1----:R0:W-:Y:S04]  /*0ba0*/  STL.64 [R1+0x8], R10 ;  /* 0x0000080a01007387 */ /* 0x0021e80000100a00 */
[----:B------:R-:W-:-:S07]  /*0bb0*/  LEPC R20, `(.L_x_9) ;  /* 0x000000001014794e */ /* 0x000fce0000000000 */
[----:B0-----:R-:W-:Y:S05]  /*0bc0*/  CALL.ABS.NOINC R12 ;  /* 0x000000000c007343 */ /* 0x001fea0003c00000 */
.L_x_9:
[----:B------:R-:W-:Y:S05]  /*0bd0*/  WARPSYNC.ALL ;  /* 0x0000000000007948 */ /* 0x000fea0003800000 */
[----:B------:R-:W-:Y:S06]  /*0be0*/  BAR.SYNC.DEFER_BLOCKING 0x0 ;  /* 0x0000000000007b1d */ /* 0x000fec0000010000 */
.L_x_6:
[----:B------:R-:W-:-:S09]  /*0bf0*/  UISETP.NE.AND UP0, UPT, UR40, URZ, UPT ;  /* 0x000000ff2800728c */ /* 0x000fd2000bf05270 */
[----:B------:R-:W-:Y:S05]  /*0c00*/  BRA.U UP0, `(.L_x_10) ;  /* 0xfffffff500447547 */ /* 0x000fea000b83ffff */
[----:B------:R-:W-:Y:S05]  /*0c10*/  EXIT ;  /* 0x000000000000794d */ /* 0x000fea0003800000 */
.L_x_11:
[----:B------:R-:W-:-:S00]  /*0c20*/  BRA `(.L_x_11) ;  /* 0xfffffffc00fc7947 */ /* 0x000fc0000383ffff */
[----:B------:R-:W-:-:S00]  /*0c30*/  NOP ;  /* 0x0000000000007918 */ /* 0x000fc00000000000 */
        /* <DEDUP_REMOVED lines=12> */
.L_x_12:


//--------------------- .nv.global.init           --------------------------
	.section	.nv.global.init,"aw",@progbits
.nv.global.init:
	.type		$str,@object
	.size		$str,(.L_0 - $str)
$str:
        /*0000*/ 	.byte	0x28, 0x25, 0x2e, 0x32, 0x66, 0x2c, 0x20, 0x25, 0x2e, 0x32, 0x66, 0x2c, 0x20, 0x25, 0x2e, 0x32
        /*0010*/ 	.byte	0x66, 0x29, 0x0a, 0x00
.L_0:


//--------------------- .nv.shared.reserved.0     --------------------------
	.section	.nv.shared.reserved.0,"aw",@nobits
	.weak		__nv_reservedSMEM_offset_0_alias
	.size		__nv_reservedSMEM_offset_0_alias, 0, 64
	.other		__nv_reservedSMEM_offset_0_alias,@"STO_CUDA_RESERVED_SHARED STV_DEFAULT"
__nv_reservedSMEM_offset_0_alias:
	.zero		0
	.zero		64


//--------------------- .nv.constant0._Z26kernelSampleLayeredTextureyiPfi --------------------------
	.section	.nv.constant0._Z26kernelSampleLayeredTextureyiPfi,"a",@progbits
	.sectionflags	@""
	.align	4
.nv.constant0._Z26kernelSampleLayeredTextureyiPfi:
	.zero		924


//--------------------- SYMBOLS --------------------------

	.type		.nv.reservedSmem.offset0,@object
	.size		.nv.reservedSmem.offset0,0x4
	.type		vprintf,@function
